	.headerflags	@"EF_CUDA_TEXMODE_UNIFIED EF_CUDA_64BIT_ADDRESS EF_CUDA_ACCELERATORS EF_CUDA_SM90 EF_CUDA_VIRTUAL_SM(EF_CUDA_SM90)"
	.elftype	@"ET_EXEC"


//--------------------- .nv.info                  --------------------------
	.section	.nv.info,"",@"SHT_CUDA_INFO"
	.align	4


	//----- nvinfo : EIATTR_REGCOUNT
	.align		4
        /*0000*/ 	.byte	0x04, 0x2f
        /*0002*/ 	.short	(.L_3 - .L_2)
	.align		4
.L_2:
        /*0004*/ 	.word	index@(triton_poi_fused__native_batch_norm_legit_no_training_leaky_relu_9)
        /*0008*/ 	.word	0x00000010


	//----- nvinfo : EIATTR_MIN_STACK_SIZE
	.align		4
.L_3:
        /*000c*/ 	.byte	0x04, 0x12
        /*000e*/ 	.short	(.L_5 - .L_4)
	.align		4
.L_4:
        /*0010*/ 	.word	index@(triton_poi_fused__native_batch_norm_legit_no_training_leaky_relu_9)
        /*0014*/ 	.word	0x00000000


	//----- nvinfo : EIATTR_FRAME_SIZE
	.align		4
.L_5:
        /*0018*/ 	.byte	0x04, 0x11
        /*001a*/ 	.short	(.L_7 - .L_6)
	.align		4
.L_6:
        /*001c*/ 	.word	index@(triton_poi_fused__native_batch_norm_legit_no_training_leaky_relu_9)
        /*0020*/ 	.word	0x00000000


	//----- nvinfo : EIATTR_MIN_STACK_SIZE
	.align		4
.L_7:
        /*0024*/ 	.byte	0x04, 0x12
        /*0026*/ 	.short	(.L_9 - .L_8)
	.align		4
.L_8:
        /*0028*/ 	.word	index@(triton_poi_fused__native_batch_norm_legit_no_training_leaky_relu_9)
        /*002c*/ 	.word	0x00000000
.L_9:


//--------------------- .nv.info.triton_poi_fused__native_batch_norm_legit_no_training_leaky_relu_9 --------------------------
	.section	.nv.info.triton_poi_fused__native_batch_norm_legit_no_training_leaky_relu_9,"",@"SHT_CUDA_INFO"
	.sectionflags	@""
	.align	4


	//----- nvinfo : EIATTR_CUDA_API_VERSION
	.align		4
        /*0000*/ 	.byte	0x04, 0x37
        /*0002*/ 	.short	(.L_11 - .L_10)
.L_10:
        /*0004*/ 	.word	0x0000007c


	//----- nvinfo : EIATTR_KPARAM_INFO
	.align		4
.L_11:
        /*0008*/ 	.byte	0x04, 0x17
        /*000a*/ 	.short	(.L_13 - .L_12)
.L_12:
        /*000c*/ 	.word	0x00000000
        /*0010*/ 	.short	0x0006
        /*0012*/ 	.short	0x0030
        /*0014*/ 	.byte	0x00, 0xf0, 0x11, 0x00


	//----- nvinfo : EIATTR_KPARAM_INFO
	.align		4
.L_13:
        /*0018*/ 	.byte	0x04, 0x17
        /*001a*/ 	.short	(.L_15 - .L_14)
.L_14:
        /*001c*/ 	.word	0x00000000
        /*0020*/ 	.short	0x0005
        /*0022*/ 	.short	0x0028
        /*0024*/ 	.byte	0x00, 0xf4, 0x21, 0x00


	//----- nvinfo : EIATTR_KPARAM_INFO
	.align		4
.L_15:
        /*0028*/ 	.byte	0x04, 0x17
        /*002a*/ 	.short	(.L_17 - .L_16)
.L_16:
        /*002c*/ 	.word	0x00000000
        /*0030*/ 	.short	0x0004
        /*0032*/ 	.short	0x0020
        /*0034*/ 	.byte	0x00, 0xf4, 0x21, 0x00


	//----- nvinfo : EIATTR_KPARAM_INFO
	.align		4
.L_17:
        /*0038*/ 	.byte	0x04, 0x17
        /*003a*/ 	.short	(.L_19 - .L_18)
.L_18:
        /*003c*/ 	.word	0x00000000
        /*0040*/ 	.short	0x0003
        /*0042*/ 	.short	0x0018
        /*0044*/ 	.byte	0x00, 0xf4, 0x21, 0x00


	//----- nvinfo : EIATTR_KPARAM_INFO
	.align		4
.L_19:
        /*0048*/ 	.byte	0x04, 0x17
        /*004a*/ 	.short	(.L_21 - .L_20)
.L_20:
        /*004c*/ 	.word	0x00000000
        /*0050*/ 	.short	0x0002
        /*0052*/ 	.short	0x0010
        /*0054*/ 	.byte	0x00, 0xf4, 0x21, 0x00


	//----- nvinfo : EIATTR_KPARAM_INFO
	.align		4
.L_21:
        /*0058*/ 	.byte	0x04, 0x17
        /*005a*/ 	.short	(.L_23 - .L_22)
.L_22:
        /*005c*/ 	.word	0x00000000
        /*0060*/ 	.short	0x0001
        /*0062*/ 	.short	0x0008
        /*0064*/ 	.byte	0x00, 0xf4, 0x21, 0x00


	//----- nvinfo : EIATTR_KPARAM_INFO
	.align		4
.L_23:
        /*0068*/ 	.byte	0x04, 0x17
        /*006a*/ 	.short	(.L_25 - .L_24)
.L_24:
        /*006c*/ 	.word	0x00000000
        /*0070*/ 	.short	0x0000
        /*0072*/ 	.short	0x0000
        /*0074*/ 	.byte	0x00, 0xf4, 0x21, 0x00


	//----- nvinfo : EIATTR_SPARSE_MMA_MASK
	.align		4
.L_25:
        /*0078*/ 	.byte	0x03, 0x50
        /*007a*/ 	.short	0x0000


	//----- nvinfo : EIATTR_MAXREG_COUNT
	.align		4
        /*007c*/ 	.byte	0x03, 0x1b
        /*007e*/ 	.short	0x00ff


	//----- nvinfo : EIATTR_EXIT_INSTR_OFFSETS
	.align		4
        /*0080*/ 	.byte	0x04, 0x1c
        /*0082*/ 	.short	(.L_27 - .L_26)


	//   ....[0]....
.L_26:
        /*0084*/ 	.word	0x000003d0


	//----- nvinfo : EIATTR_REQNTID
	.align		4
.L_27:
        /*0088*/ 	.byte	0x04, 0x10
        /*008a*/ 	.short	(.L_29 - .L_28)
.L_28:
        /*008c*/ 	.word	0x00000100
        /*0090*/ 	.word	0x00000001
        /*0094*/ 	.word	0x00000001


	//----- nvinfo : EIATTR_CBANK_PARAM_SIZE
	.align		4
.L_29:
        /*0098*/ 	.byte	0x03, 0x19
        /*009a*/ 	.short	0x0034


	//----- nvinfo : EIATTR_PARAM_CBANK
	.align		4
        /*009c*/ 	.byte	0x04, 0x0a
        /*009e*/ 	.short	(.L_31 - .L_30)
	.align		4
.L_30:
        /*00a0*/ 	.word	index@(.nv.constant0.triton_poi_fused__native_batch_norm_legit_no_training_leaky_relu_9)
        /*00a4*/ 	.short	0x0210
        /*00a6*/ 	.short	0x0034


	//----- nvinfo : EIATTR_SW_WAR
	.align		4
.L_31:
        /*00a8*/ 	.byte	0x04, 0x36
        /*00aa*/ 	.short	(.L_33 - .L_32)
.L_32:
        /*00ac*/ 	.word	0x00000008
.L_33:


//--------------------- .nv.callgraph             --------------------------
	.section	.nv.callgraph,"",@"SHT_CUDA_CALLGRAPH"
	.align	4
	.sectionentsize	8
	.align		4
        /*0000*/ 	.word	0x00000000
	.align		4
        /*0004*/ 	.word	0xffffffff
	.align		4
        /*0008*/ 	.word	0x00000000
	.align		4
        /*000c*/ 	.word	0xfffffffe
	.align		4
        /*0010*/ 	.word	0x00000000
	.align		4
        /*0014*/ 	.word	0xfffffffd
	.align		4
        /*0018*/ 	.word	0x00000000
	.align		4
        /*001c*/ 	.word	0xfffffffc


//--------------------- .nv.constant4             --------------------------
	.section	.nv.constant4,"a",@progbits
	.align	8
	.align		8
.nv.constant4:
        /*0000*/ 	.dword	_$_str
	.align		8
        /*0008*/ 	.dword	_$_str_$_2


//--------------------- .text.triton_poi_fused__native_batch_norm_legit_no_training_leaky_relu_9 --------------------------
	.section	.text.triton_poi_fused__native_batch_norm_legit_no_training_leaky_relu_9,"ax",@progbits
	.align	128
        .global         triton_poi_fused__native_batch_norm_legit_no_training_leaky_relu_9
        .type           triton_poi_fused__native_batch_norm_legit_no_training_leaky_relu_9,@function
        .size           triton_poi_fused__native_batch_norm_legit_no_training_leaky_relu_9,(.L_x_1 - triton_poi_fused__native_batch_norm_legit_no_training_leaky_relu_9)
        .other          triton_poi_fused__native_batch_norm_legit_no_training_leaky_relu_9,@"STO_CUDA_ENTRY STV_DEFAULT"
triton_poi_fused__native_batch_norm_legit_no_training_leaky_relu_9:
.text.triton_poi_fused__native_batch_norm_legit_no_training_leaky_relu_9:
[----:B------:R-:W-:Y:S01]  /*0000*/  LDC R1, c[0x0][0x28] ;  /* 0x00000a00ff017b82 */ /* 0x000fe20000000800 */
[----:B------:R-:W1:Y:S07]  /*0010*/  S2R R0, SR_TID.X ;  /* 0x0000000000007919 */ /* 0x000e6e0000002100 */
[----:B------:R-:W2:Y:S01]  /*0020*/  LDC.64 R2, c[0x0][0x228] ;  /* 0x00008a00ff027b82 */ /* 0x000ea20000000a00 */
[----:B------:R-:W-:Y:S01]  /*0030*/  ULDC.64 UR4, c[0x0][0x208] ;  /* 0x0000820000047ab9 */ /* 0x000fe20000000a00 */
[----:B------:R-:W3:Y:S06]  /*0040*/  S2R R7, SR_CTAID.X ;  /* 0x0000000000077919 */ /* 0x000eec0000002500 */
[----:B------:R-:W4:Y:S08]  /*0050*/  LDC.64 R8, c[0x0][0x230] ;  /* 0x00008c00ff087b82 */ /* 0x000f300000000a00 */
[----:B------:R-:W5:Y:S01]  /*0060*/  LDC.64 R10, c[0x0][0x238] ;  /* 0x00008e00ff0a7b82 */ /* 0x000f620000000a00 */
[----:B-1----:R-:W-:-:S02]  /*0070*/  SHF.L.U32 R0, R0, 0x1, RZ ;  /* 0x0000000100007819 */ /* 0x002fc400000006ff */
[----:B---3--:R-:W-:Y:S02]  /*0080*/  SHF.R.S32.HI R5, RZ, 0x16, R7 ;  /* 0x00000016ff057819 */ /* 0x008fe40000011407 */
[----:B------:R-:W-:Y:S02]  /*0090*/  LOP3.LUT R0, R0, 0x1fe, RZ, 0xc0, !PT ;  /* 0x000001fe00007812 */ /* 0x000fe400078ec0ff */
[----:B------:R-:W-:Y:S02]  /*00a0*/  SGXT R5, R5, 0x1 ;  /* 0x000000010505781a */ /* 0x000fe40000000200 */
[----:B------:R-:W-:Y:S02]  /*00b0*/  LEA R0, R7, R0, 0x9 ;  /* 0x0000000007007211 */ /* 0x000fe400078e48ff */
[----:B------:R-:W1:Y:S02]  /*00c0*/  LDC.64 R6, c[0x0][0x220] ;  /* 0x00008800ff067b82 */ /* 0x000e640000000a00 */
[----:B------:R-:W-:-:S04]  /*00d0*/  LEA.HI R5, R5, R0, RZ, 0x8 ;  /* 0x0000000005057211 */ /* 0x000fc800078f40ff */
[----:B------:R-:W-:-:S04]  /*00e0*/  LOP3.LUT R5, R5, 0xffffff00, RZ, 0xc0, !PT ;  /* 0xffffff0005057812 */ /* 0x000fc800078ec0ff */
[----:B------:R-:W-:Y:S02]  /*00f0*/  IADD3 R13, R0, -R5, RZ ;  /* 0x80000005000d7210 */ /* 0x000fe40007ffe0ff */
[----:B------:R-:W3:Y:S03]  /*0100*/  LDC.64 R4, c[0x0][0x218] ;  /* 0x00008600ff047b82 */ /* 0x000ee60000000a00 */
[----:B--2---:R-:W-:-:S06]  /*0110*/  IMAD.WIDE R2, R13, 0x4, R2 ;  /* 0x000000040d027825 */ /* 0x004fcc00078e0202 */
[----:B------:R-:W2:Y:S01]  /*0120*/  LDG.E.EL.64 R2, desc[UR4][R2.64] ;  /* 0x0000000402027981 */ /* 0x000ea2000c2e1b00 */
[----:B-1----:R-:W-:-:S06]  /*0130*/  IMAD.WIDE R6, R13, 0x4, R6 ;  /* 0x000000040d067825 */ /* 0x002fcc00078e0206 */
[----:B------:R-:W2:Y:S01]  /*0140*/  LDG.E.EL.64 R6, desc[UR4][R6.64] ;  /* 0x0000000406067981 */ /* 0x000ea2000c2e1b00 */
[----:B---3--:R-:W-:-:S06]  /*0150*/  IMAD.WIDE R4, R0, 0x4, R4 ;  /* 0x0000000400047825 */ /* 0x008fcc00078e0204 */
[----:B------:R-:W3:Y:S01]  /*0160*/  LDG.E.64 R4, desc[UR4][R4.64] ;  /* 0x0000000404047981 */ /* 0x000ee2000c1e1b00 */
[----:B----4-:R-:W-:-:S04]  /*0170*/  IMAD.WIDE R8, R13, 0x4, R8 ;  /* 0x000000040d087825 */ /* 0x010fc800078e0208 */
[----:B-----5:R-:W-:Y:S02]  /*0180*/  IMAD.WIDE R10, R13, 0x4, R10 ;  /* 0x000000040d0a7825 */ /* 0x020fe400078e020a */
[----:B------:R-:W4:Y:S04]  /*0190*/  LDG.E.EL.64 R8, desc[UR4][R8.64] ;  /* 0x0000000408087981 */ /* 0x000f28000c2e1b00 */
[----:B------:R-:W4:Y:S01]  /*01a0*/  LDG.E.EL.64 R10, desc[UR4][R10.64] ;  /* 0x000000040a0a7981 */ /* 0x000f22000c2e1b00 */
[----:B--2---:R-:W-:Y:S01]  /*01b0*/  FADD R2, R2, 9.9999997473787516356e-06 ;  /* 0x3727c5ac02027421 */ /* 0x004fe20000000000 */
[----:B------:R-:W-:-:S03]  /*01c0*/  FADD R3, R3, 9.9999997473787516356e-06 ;  /* 0x3727c5ac03037421 */ /* 0x000fc60000000000 */
[----:B------:R-:W1:Y:S08]  /*01d0*/  MUFU.SQRT R12, R2 ;  /* 0x00000002000c7308 */ /* 0x000e700000002000 */
[----:B------:R-:W2:Y:S01]  /*01e0*/  MUFU.SQRT R13, R3 ;  /* 0x00000003000d7308 */ /* 0x000ea20000002000 */
[C---:B-1----:R-:W-:Y:S02]  /*01f0*/  FSETP.GT.AND P0, PT, R12.reuse, 8.50705917302346158658e+37, PT ;  /* 0x7e8000000c00780b */ /* 0x042fe40003f04000 */
[----:B------:R-:W-:-:S02]  /*0200*/  FSETP.GEU.AND P2, PT, R12, 1.175494350822287508e-38, PT ;  /* 0x008000000c00780b */ /* 0x000fc40003f4e000 */
[C---:B--2---:R-:W-:Y:S02]  /*0210*/  FSETP.GT.AND P1, PT, R13.reuse, 8.50705917302346158658e+37, PT ;  /* 0x7e8000000d00780b */ /* 0x044fe40003f24000 */
[----:B------:R-:W-:-:S07]  /*0220*/  FSETP.GEU.AND P3, PT, R13, 1.175494350822287508e-38, PT ;  /* 0x008000000d00780b */ /* 0x000fce0003f6e000 */
[----:B------:R-:W-:Y:S01]  /*0230*/  @P0 FMUL R12, R12, 0.25 ;  /* 0x3e8000000c0c0820 */ /* 0x000fe20000400000 */
[----:B------:R-:W-:-:S03]  /*0240*/  HFMA2.MMA R2, -RZ, RZ, 1.625, 0 ;  /* 0x3e800000ff027435 */ /* 0x000fc600000001ff */
[----:B------:R-:W-:Y:S01]  /*0250*/  @!P2 FMUL R12, R12, 16777216 ;  /* 0x4b8000000c0ca820 */ /* 0x000fe20000400000 */
[----:B------:R-:W-:-:S04]  /*0260*/  @P1 FMUL R13, R13, 0.25 ;  /* 0x3e8000000d0d1820 */ /* 0x000fc80000400000 */
[----:B------:R-:W-:Y:S01]  /*0270*/  @!P3 FMUL R13, R13, 16777216 ;  /* 0x4b8000000d0db820 */ /* 0x000fe20000400000 */
[----:B------:R-:W1:Y:S01]  /*0280*/  MUFU.RCP R12, R12 ;  /* 0x0000000c000c7308 */ /* 0x000e620000001000 */
[----:B------:R-:W-:-:S07]  /*0290*/  FSEL R3, R2, 1, P0 ;  /* 0x3f80000002037808 */ /* 0x000fce0000000000 */
[----:B------:R-:W2:Y:S01]  /*02a0*/  MUFU.RCP R13, R13 ;  /* 0x0000000d000d7308 */ /* 0x000ea20000001000 */
[----:B------:R-:W-:Y:S01]  /*02b0*/  FSEL R2, R2, 1, P1 ;  /* 0x3f80000002027808 */ /* 0x000fe20000800000 */
[----:B------:R-:W-:Y:S01]  /*02c0*/  @!P2 FMUL R3, R3, 16777216 ;  /* 0x4b8000000303a820 */ /* 0x000fe20000400000 */
[----:B---3--:R-:W-:-:S03]  /*02d0*/  FADD R5, R5, -R7 ;  /* 0x8000000705057221 */ /* 0x008fc60000000000 */
[----:B------:R-:W-:Y:S01]  /*02e0*/  @!P3 FMUL R2, R2, 16777216 ;  /* 0x4b8000000202b820 */ /* 0x000fe20000400000 */
[----:B------:R-:W-:Y:S01]  /*02f0*/  FADD R4, R4, -R6 ;  /* 0x8000000604047221 */ /* 0x000fe20000000000 */
[----:B-1----:R-:W-:Y:S02]  /*0300*/  FMUL R7, R12, R3 ;  /* 0x000000030c077220 */ /* 0x002fe40000400000 */
[----:B--2---:R-:W-:Y:S02]  /*0310*/  FMUL R6, R13, R2 ;  /* 0x000000020d067220 */ /* 0x004fe40000400000 */
[----:B------:R-:W1:Y:S01]  /*0320*/  LDC.64 R2, c[0x0][0x210] ;  /* 0x00008400ff027b82 */ /* 0x000e620000000a00 */
[----:B------:R-:W-:Y:S01]  /*0330*/  FMUL R7, R4, R7 ;  /* 0x0000000704077220 */ /* 0x000fe20000400000 */
[----:B------:R-:W-:-:S03]  /*0340*/  FMUL R6, R5, R6 ;  /* 0x0000000605067220 */ /* 0x000fc60000400000 */
[----:B----4-:R-:W-:Y:S01]  /*0350*/  FFMA R8, R8, R7, R10 ;  /* 0x0000000708087223 */ /* 0x010fe2000000000a */
[----:B------:R-:W-:-:S04]  /*0360*/  FFMA R9, R9, R6, R11 ;  /* 0x0000000609097223 */ /* 0x000fc8000000000b */
[----:B------:R-:W-:Y:S02]  /*0370*/  FSETP.GT.AND P0, PT, R8, RZ, PT ;  /* 0x000000ff0800720b */ /* 0x000fe40003f04000 */
[----:B------:R-:W-:-:S11]  /*0380*/  FSETP.GT.AND P1, PT, R9, RZ, PT ;  /* 0x000000ff0900720b */ /* 0x000fd60003f24000 */
[----:B------:R-:W-:Y:S01]  /*0390*/  @!P0 FMUL R8, R8, 0.0099999997764825820923 ;  /* 0x3c23d70a08088820 */ /* 0x000fe20000400000 */
[----:B-1----:R-:W-:-:S04]  /*03a0*/  IMAD.WIDE R2, R0, 0x4, R2 ;  /* 0x0000000400027825 */ /* 0x002fc800078e0202 */
[----:B------:R-:W-:-:S05]  /*03b0*/  @!P1 FMUL R9, R9, 0.0099999997764825820923 ;  /* 0x3c23d70a09099820 */ /* 0x000fca0000400000 */
[----:B------:R-:W-:Y:S01]  /*03c0*/  STG.E.64 desc[UR4][R2.64], R8 ;  /* 0x0000000802007986 */ /* 0x000fe2000c101b04 */
[----:B------:R-:W-:Y:S05]  /*03d0*/  EXIT ;  /* 0x000000000000794d */ /* 0x000fea0003800000 */
.L_x_0:
[----:B------:R-:W-:-:S00]  /*03e0*/  BRA `(.L_x_0) ;  /* 0xfffffffc00fc7947 */ /* 0x000fc0000383ffff */
[----:B------:R-:W-:-:S00]  /*03f0*/  NOP ;  /* 0x0000000000007918 */ /* 0x000fc00000000000 */
        /* <DEDUP_REMOVED lines=8> */
.L_x_1:


//--------------------- .nv.global.init           --------------------------
	.section	.nv.global.init,"aw",@progbits
.nv.global.init:
	.type		_$_str,@object
	.size		_$_str,(_$_str_$_2 - _$_str)
_$_str:
        /*0000*/ 	.byte	0x5f, 0x5f, 0x43, 0x55, 0x44, 0x41, 0x5f, 0x46, 0x54, 0x5a, 0x00
	.type		_$_str_$_2,@object
	.size		_$_str_$_2,(.L_1 - _$_str_$_2)
_$_str_$_2:
        /*000b*/ 	.byte	0x5f, 0x5f, 0x43, 0x55, 0x44, 0x41, 0x5f, 0x50, 0x52, 0x45, 0x43, 0x5f, 0x53, 0x51, 0x52, 0x54
        /*001b*/ 	.byte	0x00
.L_1:


//--------------------- .nv.constant0.triton_poi_fused__native_batch_norm_legit_no_training_leaky_relu_9 --------------------------
	.section	.nv.constant0.triton_poi_fused__native_batch_norm_legit_no_training_leaky_relu_9,"a",@progbits
	.sectionflags	@""
	.align	4
.nv.constant0.triton_poi_fused__native_batch_norm_legit_no_training_leaky_relu_9:
	.zero		580
